	.headerflags	@"EF_CUDA_TEXMODE_UNIFIED EF_CUDA_64BIT_ADDRESS EF_CUDA_ACCELERATORS EF_CUDA_SM90 EF_CUDA_VIRTUAL_SM(EF_CUDA_SM90)"
	.elftype	@"ET_EXEC"


//--------------------- .nv.info                  --------------------------
	.section	.nv.info,"",@"SHT_CUDA_INFO"
	.align	4


	//----- nvinfo : EIATTR_REGCOUNT
	.align		4
        /*0000*/ 	.byte	0x04, 0x2f
        /*0002*/ 	.short	(.L_1 - .L_0)
	.align		4
.L_0:
        /*0004*/ 	.word	index@(triton_poi_fused_add_clamp_30)
        /*0008*/ 	.word	0x0000000b


	//----- nvinfo : EIATTR_MIN_STACK_SIZE
	.align		4
.L_1:
        /*000c*/ 	.byte	0x04, 0x12
        /*000e*/ 	.short	(.L_3 - .L_2)
	.align		4
.L_2:
        /*0010*/ 	.word	index@(triton_poi_fused_add_clamp_30)
        /*0014*/ 	.word	0x00000000


	//----- nvinfo : EIATTR_FRAME_SIZE
	.align		4
.L_3:
        /*0018*/ 	.byte	0x04, 0x11
        /*001a*/ 	.short	(.L_5 - .L_4)
	.align		4
.L_4:
        /*001c*/ 	.word	index@(triton_poi_fused_add_clamp_30)
        /*0020*/ 	.word	0x00000000


	//----- nvinfo : EIATTR_MIN_STACK_SIZE
	.align		4
.L_5:
        /*0024*/ 	.byte	0x04, 0x12
        /*0026*/ 	.short	(.L_7 - .L_6)
	.align		4
.L_6:
        /*0028*/ 	.word	index@(triton_poi_fused_add_clamp_30)
        /*002c*/ 	.word	0x00000000
.L_7:


//--------------------- .nv.info.triton_poi_fused_add_clamp_30 --------------------------
	.section	.nv.info.triton_poi_fused_add_clamp_30,"",@"SHT_CUDA_INFO"
	.sectionflags	@""
	.align	4


	//----- nvinfo : EIATTR_CUDA_API_VERSION
	.align		4
        /*0000*/ 	.byte	0x04, 0x37
        /*0002*/ 	.short	(.L_9 - .L_8)
.L_8:
        /*0004*/ 	.word	0x0000007c


	//----- nvinfo : EIATTR_KPARAM_INFO
	.align		4
.L_9:
        /*0008*/ 	.byte	0x04, 0x17
        /*000a*/ 	.short	(.L_11 - .L_10)
.L_10:
        /*000c*/ 	.word	0x00000000
        /*0010*/ 	.short	0x0001
        /*0012*/ 	.short	0x0008
        /*0014*/ 	.byte	0x00, 0xf0, 0x11, 0x00


	//----- nvinfo : EIATTR_KPARAM_INFO
	.align		4
.L_11:
        /*0018*/ 	.byte	0x04, 0x17
        /*001a*/ 	.short	(.L_13 - .L_12)
.L_12:
        /*001c*/ 	.word	0x00000000
        /*0020*/ 	.short	0x0000
        /*0022*/ 	.short	0x0000
        /*0024*/ 	.byte	0x00, 0xf4, 0x21, 0x00


	//----- nvinfo : EIATTR_SPARSE_MMA_MASK
	.align		4
.L_13:
        /*0028*/ 	.byte	0x03, 0x50
        /*002a*/ 	.short	0x0000


	//----- nvinfo : EIATTR_MAXREG_COUNT
	.align		4
        /*002c*/ 	.byte	0x03, 0x1b
        /*002e*/ 	.short	0x00ff


	//----- nvinfo : EIATTR_EXIT_INSTR_OFFSETS
	.align		4
        /*0030*/ 	.byte	0x04, 0x1c
        /*0032*/ 	.short	(.L_15 - .L_14)


	//   ....[0]....
.L_14:
        /*0034*/ 	.word	0x00000180


	//   ....[1]....
        /*0038*/ 	.word	0x000001d0


	//----- nvinfo : EIATTR_REQNTID
	.align		4
.L_15:
        /*003c*/ 	.byte	0x04, 0x10
        /*003e*/ 	.short	(.L_17 - .L_16)
.L_16:
        /*0040*/ 	.word	0x00000020
        /*0044*/ 	.word	0x00000001
        /*0048*/ 	.word	0x00000001


	//----- nvinfo : EIATTR_CBANK_PARAM_SIZE
	.align		4
.L_17:
        /*004c*/ 	.byte	0x03, 0x19
        /*004e*/ 	.short	0x000c


	//----- nvinfo : EIATTR_PARAM_CBANK
	.align		4
        /*0050*/ 	.byte	0x04, 0x0a
        /*0052*/ 	.short	(.L_19 - .L_18)
	.align		4
.L_18:
        /*0054*/ 	.word	index@(.nv.constant0.triton_poi_fused_add_clamp_30)
        /*0058*/ 	.short	0x0210
        /*005a*/ 	.short	0x000c


	//----- nvinfo : EIATTR_SW_WAR
	.align		4
.L_19:
        /*005c*/ 	.byte	0x04, 0x36
        /*005e*/ 	.short	(.L_21 - .L_20)
.L_20:
        /*0060*/ 	.word	0x00000008
.L_21:


//--------------------- .nv.callgraph             --------------------------
	.section	.nv.callgraph,"",@"SHT_CUDA_CALLGRAPH"
	.align	4
	.sectionentsize	8
	.align		4
        /*0000*/ 	.word	0x00000000
	.align		4
        /*0004*/ 	.word	0xffffffff
	.align		4
        /*0008*/ 	.word	0x00000000
	.align		4
        /*000c*/ 	.word	0xfffffffe
	.align		4
        /*0010*/ 	.word	0x00000000
	.align		4
        /*0014*/ 	.word	0xfffffffd
	.align		4
        /*0018*/ 	.word	0x00000000
	.align		4
        /*001c*/ 	.word	0xfffffffc


//--------------------- .text.triton_poi_fused_add_clamp_30 --------------------------
	.section	.text.triton_poi_fused_add_clamp_30,"ax",@progbits
	.align	128
        .global         triton_poi_fused_add_clamp_30
        .type           triton_poi_fused_add_clamp_30,@function
        .size           triton_poi_fused_add_clamp_30,(.L_x_1 - triton_poi_fused_add_clamp_30)
        .other          triton_poi_fused_add_clamp_30,@"STO_CUDA_ENTRY STV_DEFAULT"
triton_poi_fused_add_clamp_30:
.text.triton_poi_fused_add_clamp_30:
[----:B------:R-:W0:Y:S02]  /*0000*/  LDC R1, c[0x0][0x28] ;  /* 0x00000a00ff017b82 */ /* 0x000e240000000800 */
[----:B------:R-:W1:Y:S01]  /*0010*/  S2R R0, SR_TID.X ;  /* 0x0000000000007919 */ /* 0x000e620000002100 */
[----:B------:R-:W2:Y:S01]  /*0020*/  S2R R5, SR_CTAID.X ;  /* 0x0000000000057919 */ /* 0x000ea20000002500 */
[----:B-1----:R-:W-:-:S05]  /*0030*/  IMAD.SHL.U32 R0, R0, 0x2, RZ ;  /* 0x0000000200007824 */ /* 0x002fca00078e00ff */
[----:B------:R-:W-:-:S05]  /*0040*/  LOP3.LUT R0, R0, 0x3e, RZ, 0xc0, !PT ;  /* 0x0000003e00007812 */ /* 0x000fca00078ec0ff */
[----:B--2---:R-:W-:-:S04]  /*0050*/  IMAD R5, R5, 0x40, R0 ;  /* 0x0000004005057824 */ /* 0x004fc800078e0200 */
[C---:B------:R-:W-:Y:S01]  /*0060*/  VIADD R0, R5.reuse, 0x1 ;  /* 0x0000000105007836 */ /* 0x040fe20000000000 */
[----:B------:R-:W-:Y:S02]  /*0070*/  I2FP.F32.S32 R2, R5 ;  /* 0x0000000500027245 */ /* 0x000fe40000201400 */
[----:B------:R-:W-:Y:S02]  /*0080*/  ISETP.GE.AND P0, PT, R5, 0x40, PT ;  /* 0x000000400500780c */ /* 0x000fe40003f06270 */
[----:B------:R-:W-:Y:S01]  /*0090*/  I2FP.F32.S32 R0, R0 ;  /* 0x0000000000007245 */ /* 0x000fe20000201400 */
[----:B------:R-:W-:-:S04]  /*00a0*/  FMUL R2, R2, 0.4920634925365447998 ;  /* 0x3efbefbf02027820 */ /* 0x000fc80000400000 */
[----:B------:R-:W-:Y:S01]  /*00b0*/  FMUL R0, R0, 0.4920634925365447998 ;  /* 0x3efbefbf00007820 */ /* 0x000fe20000400000 */
[----:B------:R-:W-:Y:S02]  /*00c0*/  FMNMX R4, RZ, R2, !PT ;  /* 0x00000002ff047209 */ /* 0x000fe40007800000 */
[----:B------:R-:W1:Y:S02]  /*00d0*/  LDC.64 R2, c[0x0][0x210] ;  /* 0x00008400ff027b82 */ /* 0x000e640000000a00 */
[----:B------:R-:W-:Y:S02]  /*00e0*/  FMNMX R0, RZ, R0, !PT ;  /* 0x00000000ff007209 */ /* 0x000fe40007800000 */
[----:B------:R-:W2:Y:S08]  /*00f0*/  F2I.TRUNC.NTZ R4, R4 ;  /* 0x0000000400047305 */ /* 0x000eb0000020f100 */
[----:B------:R-:W3:Y:S01]  /*0100*/  F2I.TRUNC.NTZ R0, R0 ;  /* 0x0000000000007305 */ /* 0x000ee2000020f100 */
[----:B--2---:R-:W-:-:S05]  /*0110*/  VIMNMX R6, R4, 0x1e, PT ;  /* 0x0000001e04067848 */ /* 0x004fca0003fe0100 */
[----:B------:R-:W-:Y:S02]  /*0120*/  VIADD R6, R6, 0x1 ;  /* 0x0000000106067836 */ /* 0x000fe40000000000 */
[----:B-1----:R-:W-:Y:S01]  /*0130*/  IMAD.WIDE R2, R5, 0x8, R2 ;  /* 0x0000000805027825 */ /* 0x002fe200078e0202 */
[----:B---3--:R-:W-:Y:S02]  /*0140*/  VIMNMX R7, R0, 0x1e, PT ;  /* 0x0000001e00077848 */ /* 0x008fe40003fe0100 */
[----:B------:R-:W-:-:S03]  /*0150*/  SHF.R.S32.HI R5, RZ, 0x1f, R6 ;  /* 0x0000001fff057819 */ /* 0x000fc60000011406 */
[----:B------:R-:W-:-:S05]  /*0160*/  VIADD R8, R7, 0x1 ;  /* 0x0000000107087836 */ /* 0x000fca0000000000 */
[----:B------:R-:W-:Y:S01]  /*0170*/  SHF.R.S32.HI R7, RZ, 0x1f, R8 ;  /* 0x0000001fff077819 */ /* 0x000fe20000011408 */
[----:B------:R-:W-:Y:S06]  /*0180*/  @P0 EXIT ;  /* 0x000000000000094d */ /* 0x000fec0003800000 */
[----:B------:R-:W-:Y:S01]  /*0190*/  IMAD.MOV.U32 R4, RZ, RZ, R6 ;  /* 0x000000ffff047224 */ /* 0x000fe200078e0006 */
[----:B------:R-:W-:Y:S01]  /*01a0*/  ULDC.64 UR4, c[0x0][0x208] ;  /* 0x0000820000047ab9 */ /* 0x000fe20000000a00 */
[----:B------:R-:W-:-:S05]  /*01b0*/  IMAD.MOV.U32 R6, RZ, RZ, R8 ;  /* 0x000000ffff067224 */ /* 0x000fca00078e0008 */
[----:B------:R-:W-:Y:S01]  /*01c0*/  STG.E.128 desc[UR4][R2.64], R4 ;  /* 0x0000000402007986 */ /* 0x000fe2000c101d04 */
[----:B------:R-:W-:Y:S05]  /*01d0*/  EXIT ;  /* 0x000000000000794d */ /* 0x000fea0003800000 */
.L_x_0:
[----:B------:R-:W-:-:S00]  /*01e0*/  BRA `(.L_x_0) ;  /* 0xfffffffc00fc7947 */ /* 0x000fc0000383ffff */
[----:B------:R-:W-:-:S00]  /*01f0*/  NOP ;  /* 0x0000000000007918 */ /* 0x000fc00000000000 */
        /* <DEDUP_REMOVED lines=8> */
.L_x_1:


//--------------------- .nv.constant0.triton_poi_fused_add_clamp_30 --------------------------
	.section	.nv.constant0.triton_poi_fused_add_clamp_30,"a",@progbits
	.sectionflags	@""
	.align	4
.nv.constant0.triton_poi_fused_add_clamp_30:
	.zero		540
